//
// Generated by NVIDIA NVVM Compiler
//
// Compiler Build ID: CL-36424714
// Cuda compilation tools, release 13.0, V13.0.88
// Based on NVVM 20.0.0
//

.version 9.0
.target sm_100
.address_size 64

	// .globl	_Z6reducePf
.extern .func  (.param .b32 func_retval0) vprintf
(
	.param .b64 vprintf_param_0,
	.param .b64 vprintf_param_1
)
;
.global .align 1 .b8 $str[34] = {61, 61, 61, 61, 61, 32, 105, 110, 100, 32, 61, 32, 37, 100, 32, 97, 110, 100, 32, 97, 95, 108, 91, 37, 100, 93, 32, 61, 32, 37, 102, 32, 10};

.visible .entry _Z6reducePf(
	.param .u64 .ptr .align 1 _Z6reducePf_param_0
)
{
	.local .align 16 .b8 	__local_depot0[16];
	.reg .b64 	%SP;
	.reg .b64 	%SPL;
	.reg .pred 	%p<6>;
	.reg .b32 	%r<5>;
	.reg .b32 	%f<16>;
	.reg .b64 	%rd<9>;
	.reg .b64 	%fd<2>;

	mov.u64 	%SPL, __local_depot0;
	cvta.local.u64 	%SP, %SPL;
	ld.param.u64 	%rd3, [_Z6reducePf_param_0];
	cvta.to.global.u64 	%rd1, %rd3;
	mov.u32 	%r1, %tid.x;
	mul.wide.u32 	%rd4, %r1, 4;
	add.s64 	%rd2, %rd1, %rd4;
	setp.gt.u32 	%p1, %r1, 15;
	@%p1 bra 	$L__BB0_2;
	ld.global.f32 	%f1, [%rd2+64];
	ld.global.f32 	%f2, [%rd2];
	add.f32 	%f3, %f1, %f2;
	st.global.f32 	[%rd2], %f3;
	bar.sync 	0;
$L__BB0_2:
	setp.gt.u32 	%p2, %r1, 7;
	@%p2 bra 	$L__BB0_4;
	ld.global.f32 	%f4, [%rd2+32];
	ld.global.f32 	%f5, [%rd2];
	add.f32 	%f6, %f4, %f5;
	st.global.f32 	[%rd2], %f6;
	bar.sync 	0;
$L__BB0_4:
	setp.gt.u32 	%p3, %r1, 3;
	@%p3 bra 	$L__BB0_6;
	ld.global.f32 	%f7, [%rd2+16];
	ld.global.f32 	%f8, [%rd2];
	add.f32 	%f9, %f7, %f8;
	st.global.f32 	[%rd2], %f9;
	bar.sync 	0;
$L__BB0_6:
	setp.gt.u32 	%p4, %r1, 1;
	@%p4 bra 	$L__BB0_8;
	ld.global.f32 	%f10, [%rd2+8];
	ld.global.f32 	%f11, [%rd2];
	add.f32 	%f12, %f10, %f11;
	st.global.f32 	[%rd2], %f12;
	bar.sync 	0;
$L__BB0_8:
	setp.ne.s32 	%p5, %r1, 0;
	@%p5 bra 	$L__BB0_10;
	add.u64 	%rd5, %SP, 0;
	add.u64 	%rd6, %SPL, 0;
	ld.global.f32 	%f13, [%rd1+4];
	ld.global.f32 	%f14, [%rd1];
	add.f32 	%f15, %f13, %f14;
	st.global.f32 	[%rd1], %f15;
	cvt.f64.f32 	%fd1, %f15;
	mov.b32 	%r2, 0;
	st.local.v2.u32 	[%rd6], {%r2, %r2};
	st.local.f64 	[%rd6+8], %fd1;
	mov.u64 	%rd7, $str;
	cvta.global.u64 	%rd8, %rd7;
	{ // callseq 0, 0
	.param .b64 param0;
	st.param.b64 	[param0], %rd8;
	.param .b64 param1;
	st.param.b64 	[param1], %rd5;
	.param .b32 retval0;
	call.uni (retval0), 
	vprintf, 
	(
	param0, 
	param1
	);
	ld.param.b32 	%r3, [retval0];
	} // callseq 0
$L__BB0_10:
	ret;

}


// ===== COMPILED SASS (sm_100) =====

	.target	sm_100

	.elftype	@"ET_EXEC"


//--------------------- .note.nv.tkinfo           --------------------------
	.section	.note.nv.tkinfo,"",@"SHT_NOTE"
	.sectionflags	@"SHF_NOTE_NV_TKINFO"
	.tkinfo
        /*0018*/ 	.word	0x00000002
        /*0030*/ 	.string	""
        /*0030*/ 	.string	"ptxas"
        /*0030*/ 	.string	"Cuda compilation tools, release 13.0, V13.0.88"
        /*0030*/ 	.string	"Build cuda_13.0.r13.0/compiler.36424714_0"
        /*0030*/ 	.string	"-arch sm_100 -m 64 "



//--------------------- .note.nv.cuinfo           --------------------------
	.section	.note.nv.cuinfo,"",@"SHT_NOTE"
	.sectionflags	@"SHF_NOTE_NV_CUINFO"
        /*0018*/ 	.short	0x0002
        /*001a*/ 	.short	0x0064
        /*001c*/ 	.short	0x0082
	.zero		2


//--------------------- .nv.info                  --------------------------
	.section	.nv.info,"",@"SHT_CUDA_INFO"
	.align	4


	//----- nvinfo : EIATTR_REGCOUNT
	.align		4
        /*0000*/ 	.byte	0x04, 0x2f
        /*0002*/ 	.short	(.L_2 - .L_1)
	.align		4
.L_1:
        /*0004*/ 	.word	index@(_Z6reducePf)
        /*0008*/ 	.word	0x00000018


	//----- nvinfo : EIATTR_FRAME_SIZE
	.align		4
.L_2:
        /*000c*/ 	.byte	0x04, 0x11
        /*000e*/ 	.short	(.L_4 - .L_3)
	.align		4
.L_3:
        /*0010*/ 	.word	index@(_Z6reducePf)
        /*0014*/ 	.word	0x00000010


	//----- nvinfo : EIATTR_MIN_STACK_SIZE
	.align		4
.L_4:
        /*0018*/ 	.byte	0x04, 0x12
        /*001a*/ 	.short	(.L_6 - .L_5)
	.align		4
.L_5:
        /*001c*/ 	.word	index@(_Z6reducePf)
        /*0020*/ 	.word	0x00000010
.L_6:


//--------------------- .nv.compat                --------------------------
	.section	.nv.compat,"",@"SHT_CUDA_COMPAT_INFO"
	.align	4
        /*0000*/ 	.byte	0x02, 0x09, 0x00, 0x00, 0x02, 0x02, 0x01, 0x00, 0x02, 0x05, 0x05, 0x00, 0x03, 0x07, 0x01, 0x01
        /*0010*/ 	.byte	0x02, 0x03, 0x00, 0x00, 0x02, 0x06, 0x01, 0x00, 0x04, 0x0b, 0x08, 0x00, 0x09, 0x00, 0x00, 0x00
        /*0020*/ 	.byte	0x00, 0x00, 0x00, 0x00


//--------------------- .nv.info._Z6reducePf      --------------------------
	.section	.nv.info._Z6reducePf,"",@"SHT_CUDA_INFO"
	.sectionflags	@""
	.align	4


	//----- nvinfo : EIATTR_CUDA_API_VERSION
	.align		4
        /*0000*/ 	.byte	0x04, 0x37
        /*0002*/ 	.short	(.L_8 - .L_7)
.L_7:
        /*0004*/ 	.word	0x00000082


	//----- nvinfo : EIATTR_KPARAM_INFO
	.align		4
.L_8:
        /*0008*/ 	.byte	0x04, 0x17
        /*000a*/ 	.short	(.L_10 - .L_9)
.L_9:
        /*000c*/ 	.word	0x00000000
        /*0010*/ 	.short	0x0000
        /*0012*/ 	.short	0x0000
        /*0014*/ 	.byte	0x00, 0xf5, 0x21, 0x00


	//----- nvinfo : EIATTR_SPARSE_MMA_MASK
	.align		4
.L_10:
        /*0018*/ 	.byte	0x03, 0x50
        /*001a*/ 	.short	0x0000


	//----- nvinfo : EIATTR_MAXREG_COUNT
	.align		4
        /*001c*/ 	.byte	0x03, 0x1b
        /*001e*/ 	.short	0x00ff


	//----- nvinfo : EIATTR_NUM_BARRIERS
	.align		4
        /*0020*/ 	.byte	0x02, 0x4c
        /*0022*/ 	.byte	0x01
	.zero		1


	//----- nvinfo : EIATTR_EXTERNS
	.align		4
        /*0024*/ 	.byte	0x04, 0x0f
        /*0026*/ 	.short	(.L_12 - .L_11)


	//   ....[0]....
	.align		4
.L_11:
        /*0028*/ 	.word	index@(vprintf)


	//----- nvinfo : EIATTR_MERCURY_ISA_VERSION
	.align		4
.L_12:
        /*002c*/ 	.byte	0x03, 0x5f
        /*002e*/ 	.short	0x0101


	//----- nvinfo : EIATTR_VRC_CTA_INIT_COUNT
	.align		4
        /*0030*/ 	.byte	0x02, 0x4a
	.zero		1
	.zero		1


	//----- nvinfo : EIATTR_SYSCALL_OFFSETS
	.align		4
        /*0034*/ 	.byte	0x04, 0x46
        /*0036*/ 	.short	(.L_14 - .L_13)


	//   ....[0]....
.L_13:
        /*0038*/ 	.word	0x00000320


	//----- nvinfo : EIATTR_EXIT_INSTR_OFFSETS
	.align		4
.L_14:
        /*003c*/ 	.byte	0x04, 0x1c
        /*003e*/ 	.short	(.L_16 - .L_15)


	//   ....[0]....
.L_15:
        /*0040*/ 	.word	0x00000230


	//   ....[1]....
        /*0044*/ 	.word	0x00000330


	//----- nvinfo : EIATTR_CRS_STACK_SIZE
	.align		4
.L_16:
        /*0048*/ 	.byte	0x04, 0x1e
        /*004a*/ 	.short	(.L_18 - .L_17)
.L_17:
        /*004c*/ 	.word	0x00000000


	//----- nvinfo : EIATTR_CBANK_PARAM_SIZE
	.align		4
.L_18:
        /*0050*/ 	.byte	0x03, 0x19
        /*0052*/ 	.short	0x0008


	//----- nvinfo : EIATTR_PARAM_CBANK
	.align		4
        /*0054*/ 	.byte	0x04, 0x0a
        /*0056*/ 	.short	(.L_20 - .L_19)
	.align		4
.L_19:
        /*0058*/ 	.word	index@(.nv.constant0._Z6reducePf)
        /*005c*/ 	.short	0x0380
        /*005e*/ 	.short	0x0008


	//----- nvinfo : EIATTR_SW_WAR
	.align		4
.L_20:
        /*0060*/ 	.byte	0x04, 0x36
        /*0062*/ 	.short	(.L_22 - .L_21)
.L_21:
        /*0064*/ 	.word	0x00000008
.L_22:


//--------------------- .nv.callgraph             --------------------------
	.section	.nv.callgraph,"",@"SHT_CUDA_CALLGRAPH"
	.align	4
	.sectionentsize	8
	.align		4
        /*0000*/ 	.word	0x00000000
	.align		4
        /*0004*/ 	.word	0xffffffff
	.align		4
        /*0008*/ 	.word	index@(_Z6reducePf)
	.align		4
        /*000c*/ 	.word	index@(vprintf)
	.align		4
        /*0010*/ 	.word	0x00000000
	.align		4
        /*0014*/ 	.word	0xfffffffe
	.align		4
        /*0018*/ 	.word	0x00000000
	.align		4
        /*001c*/ 	.word	0xfffffffd
	.align		4
        /*0020*/ 	.word	0x00000000
	.align		4
        /*0024*/ 	.word	0xfffffffc


//--------------------- .nv.constant4             --------------------------
	.section	.nv.constant4,"a",@progbits
	.align	8
	.align		8
.nv.constant4:
        /*0000*/ 	.dword	vprintf
	.align		8
        /*0008*/ 	.dword	$str


//--------------------- .text._Z6reducePf         --------------------------
	.section	.text._Z6reducePf,"ax",@progbits
	.align	128
        .global         _Z6reducePf
        .type           _Z6reducePf,@function
        .size           _Z6reducePf,(.L_x_2 - _Z6reducePf)
        .other          _Z6reducePf,@"STO_CUDA_ENTRY STV_DEFAULT"
_Z6reducePf:
.text._Z6reducePf:
[----:B------:R-:W0:Y:S01]  /*0000*/  LDC R1, c[0x0][0x37c] ;  /* 0x0000df00ff017b82 */ /* 0x000e220000000800 */
[----:B------:R-:W1:Y:S07]  /*0010*/  S2R R11, SR_TID.X ;  /* 0x00000000000b7919 */ /* 0x000e6e0000002100 */
[----:B------:R-:W2:Y:S01]  /*0020*/  LDC.64 R2, c[0x0][0x380] ;  /* 0x0000e000ff027b82 */ /* 0x000ea20000000a00 */
[----:B------:R-:W3:Y:S01]  /*0030*/  LDCU.64 UR4, c[0x0][0x358] ;  /* 0x00006b00ff0477ac */ /* 0x000ee20008000a00 */
[----:B0-----:R-:W-:Y:S01]  /*0040*/  VIADD R1, R1, 0xfffffff0 ;  /* 0xfffffff001017836 */ /* 0x001fe20000000000 */
[C---:B-1----:R-:W-:Y:S01]  /*0050*/  ISETP.GT.U32.AND P0, PT, R11.reuse, 0xf, PT ;  /* 0x0000000f0b00780c */ /* 0x042fe20003f04070 */
[----:B--2---:R-:W-:-:S12]  /*0060*/  IMAD.WIDE.U32 R2, R11, 0x4, R2 ;  /* 0x000000040b027825 */ /* 0x004fd800078e0002 */
[----:B---3--:R-:W2:Y:S04]  /*0070*/  @!P0 LDG.E R0, desc[UR4][R2.64+0x40] ;  /* 0x0000400402008981 */ /* 0x008ea8000c1e1900 */
[----:B------:R-:W2:Y:S01]  /*0080*/  @!P0 LDG.E R5, desc[UR4][R2.64] ;  /* 0x0000000402058981 */ /* 0x000ea2000c1e1900 */
[----:B------:R-:W-:Y:S01]  /*0090*/  ISETP.GT.U32.AND P1, PT, R11, 0x7, PT ;  /* 0x000000070b00780c */ /* 0x000fe20003f24070 */
[----:B--2---:R-:W-:-:S05]  /*00a0*/  @!P0 FADD R5, R0, R5 ;  /* 0x0000000500058221 */ /* 0x004fca0000000000 */
[----:B------:R0:W-:Y:S01]  /*00b0*/  @!P0 STG.E desc[UR4][R2.64], R5 ;  /* 0x0000000502008986 */ /* 0x0001e2000c101904 */
[----:B------:R-:W-:Y:S06]  /*00c0*/  @!P0 BAR.SYNC.DEFER_BLOCKING 0x0 ;  /* 0x0000000000008b1d */ /* 0x000fec0000010000 */
[----:B------:R-:W2:Y:S04]  /*00d0*/  @!P1 LDG.E R0, desc[UR4][R2.64+0x20] ;  /* 0x0000200402009981 */ /* 0x000ea8000c1e1900 */
        /* <DEDUP_REMOVED lines=11> */
[----:B------:R-:W3:Y:S04]  /*0190*/  @!P0 LDG.E R0, desc[UR4][R2.64+0x8] ;  /* 0x0000080402008981 */ /* 0x000ee8000c1e1900 */
[----:B0-----:R-:W3:Y:S01]  /*01a0*/  @!P0 LDG.E R5, desc[UR4][R2.64] ;  /* 0x0000000402058981 */ /* 0x001ee2000c1e1900 */
[----:B------:R-:W0:Y:S01]  /*01b0*/  LDCU UR6, c[0x0][0x2f8] ;  /* 0x00005f00ff0677ac */ /* 0x000e220008000800 */
[----:B------:R-:W-:Y:S01]  /*01c0*/  ISETP.NE.AND P1, PT, R11, RZ, PT ;  /* 0x000000ff0b00720c */ /* 0x000fe20003f25270 */
[----:B------:R-:W1:Y:S01]  /*01d0*/  LDCU UR7, c[0x0][0x2fc] ;  /* 0x00005f80ff0777ac */ /* 0x000e620008000800 */
[----:B0-----:R-:W-:-:S05]  /*01e0*/  IADD3 R6, P2, PT, R1, UR6, RZ ;  /* 0x0000000601067c10 */ /* 0x001fca000ff5e0ff */
[----:B-1----:R-:W-:Y:S02]  /*01f0*/  IMAD.X R7, RZ, RZ, UR7, P2 ;  /* 0x00000007ff077e24 */ /* 0x002fe400090e06ff */
[----:B---3--:R-:W-:-:S05]  /*0200*/  @!P0 FADD R5, R0, R5 ;  /* 0x0000000500058221 */ /* 0x008fca0000000000 */
[----:B------:R2:W-:Y:S01]  /*0210*/  @!P0 STG.E desc[UR4][R2.64], R5 ;  /* 0x0000000502008986 */ /* 0x0005e2000c101904 */
[----:B------:R-:W-:Y:S06]  /*0220*/  @!P0 BAR.SYNC.DEFER_BLOCKING 0x0 ;  /* 0x0000000000008b1d */ /* 0x000fec0000010000 */
[----:B------:R-:W-:Y:S05]  /*0230*/  @P1 EXIT ;  /* 0x000000000000194d */ /* 0x000fea0003800000 */
[----:B------:R-:W0:Y:S01]  /*0240*/  LDC.64 R10, c[0x0][0x380] ;  /* 0x0000e000ff0a7b82 */ /* 0x000e220000000a00 */
[----:B------:R-:W-:Y:S01]  /*0250*/  MOV R8, 0x0 ;  /* 0x0000000000087802 */ /* 0x000fe20000000f00 */
[----:B------:R-:W1:Y:S01]  /*0260*/  LDCU.64 UR6, c[0x4][0x8] ;  /* 0x01000100ff0677ac */ /* 0x000e620008000a00 */
[----:B0-----:R-:W3:Y:S04]  /*0270*/  LDG.E R0, desc[UR4][R10.64+0x4] ;  /* 0x000004040a007981 */ /* 0x001ee8000c1e1900 */
[----:B--2---:R-:W3:Y:S01]  /*0280*/  LDG.E R3, desc[UR4][R10.64] ;  /* 0x000000040a037981 */ /* 0x004ee2000c1e1900 */
[----:B------:R-:W0:Y:S01]  /*0290*/  LDC.64 R8, c[0x4][R8] ;  /* 0x0100000008087b82 */ /* 0x000e220000000a00 */
[----:B-1----:R-:W-:Y:S01]  /*02a0*/  MOV R4, UR6 ;  /* 0x0000000600047c02 */ /* 0x002fe20008000f00 */
[----:B------:R-:W-:Y:S01]  /*02b0*/  IMAD.U32 R5, RZ, RZ, UR7 ;  /* 0x00000007ff057e24 */ /* 0x000fe2000f8e00ff */
[----:B------:R1:W-:Y:S01]  /*02c0*/  STL.64 [R1], RZ ;  /* 0x000000ff01007387 */ /* 0x0003e20000100a00 */
[----:B---3--:R-:W-:-:S04]  /*02d0*/  FADD R0, R0, R3 ;  /* 0x0000000300007221 */ /* 0x008fc80000000000 */
[----:B------:R-:W2:Y:S01]  /*02e0*/  F2F.F64.F32 R2, R0 ;  /* 0x0000000000027310 */ /* 0x000ea20000201800 */
[----:B------:R1:W-:Y:S04]  /*02f0*/  STG.E desc[UR4][R10.64], R0 ;  /* 0x000000000a007986 */ /* 0x0003e8000c101904 */
[----:B0-2---:R1:W-:Y:S02]  /*0300*/  STL.64 [R1+0x8], R2 ;  /* 0x0000080201007387 */ /* 0x0053e40000100a00 */
[----:B------:R-:W-:-:S07]  /*0310*/  LEPC R20, `(.L_x_0) ;  /* 0x000000001014794e */ /* 0x000fce0000000000 */
[----:B-1----:R-:W-:Y:S05]  /*0320*/  CALL.ABS.NOINC R8 ;  /* 0x0000000008007343 */ /* 0x002fea0003c00000 */
.L_x_0:
[----:B------:R-:W-:Y:S05]  /*0330*/  EXIT ;  /* 0x000000000000794d */ /* 0x000fea0003800000 */
.L_x_1:
[----:B------:R-:W-:-:S00]  /*0340*/  BRA `(.L_x_1) ;  /* 0xfffffffc00fc7947 */ /* 0x000fc0000383ffff */
[----:B------:R-:W-:-:S00]  /*0350*/  NOP ;  /* 0x0000000000007918 */ /* 0x000fc00000000000 */
        /* <DEDUP_REMOVED lines=10> */
.L_x_2:


//--------------------- .nv.global.init           --------------------------
	.section	.nv.global.init,"aw",@progbits
.nv.global.init:
	.type		$str,@object
	.size		$str,(.L_0 - $str)
$str:
        /*0000*/ 	.byte	0x3d, 0x3d, 0x3d, 0x3d, 0x3d, 0x20, 0x69, 0x6e, 0x64, 0x20, 0x3d, 0x20, 0x25, 0x64, 0x20, 0x61
        /*0010*/ 	.byte	0x6e, 0x64, 0x20, 0x61, 0x5f, 0x6c, 0x5b, 0x25, 0x64, 0x5d, 0x20, 0x3d, 0x20, 0x25, 0x66, 0x20
        /*0020*/ 	.byte	0x0a, 0x00
.L_0:


//--------------------- .nv.shared.reserved.0     --------------------------
	.section	.nv.shared.reserved.0,"aw",@nobits
	.weak		__nv_reservedSMEM_offset_0_alias
	.size		__nv_reservedSMEM_offset_0_alias, 0, 64
	.other		__nv_reservedSMEM_offset_0_alias,@"STO_CUDA_RESERVED_SHARED STV_DEFAULT"
__nv_reservedSMEM_offset_0_alias:
	.zero		0
	.zero		64


//--------------------- .nv.constant0._Z6reducePf --------------------------
	.section	.nv.constant0._Z6reducePf,"a",@progbits
	.sectionflags	@""
	.align	4
.nv.constant0._Z6reducePf:
	.zero		904


//--------------------- SYMBOLS --------------------------

	.type		.nv.reservedSmem.offset0,@object
	.size		.nv.reservedSmem.offset0,0x4
	.type		vprintf,@function
